//
// Generated by NVIDIA NVVM Compiler
//
// Compiler Build ID: CL-36424714
// Cuda compilation tools, release 13.0, V13.0.88
// Based on NVVM 20.0.0
//

.version 9.0
.target sm_100
.address_size 64

	// .globl	_Z4loopv
.extern .func  (.param .b32 func_retval0) vprintf
(
	.param .b64 vprintf_param_0,
	.param .b64 vprintf_param_1
)
;
.global .align 1 .b8 $str[29] = {84, 104, 105, 115, 32, 105, 115, 32, 105, 116, 101, 114, 97, 116, 105, 111, 110, 32, 110, 117, 109, 98, 101, 114, 32, 37, 100, 10};

.visible .entry _Z4loopv()
{
	.local .align 8 .b8 	__local_depot0[8];
	.reg .b64 	%SP;
	.reg .b64 	%SPL;
	.reg .b32 	%r<7>;
	.reg .b64 	%rd<5>;

	mov.u64 	%SPL, __local_depot0;
	cvta.local.u64 	%SP, %SPL;
	add.u64 	%rd1, %SP, 0;
	add.u64 	%rd2, %SPL, 0;
	mov.u32 	%r1, %ctaid.x;
	mov.u32 	%r2, %ntid.x;
	mov.u32 	%r3, %tid.x;
	mad.lo.s32 	%r4, %r1, %r2, %r3;
	st.local.u32 	[%rd2], %r4;
	mov.u64 	%rd3, $str;
	cvta.global.u64 	%rd4, %rd3;
	{ // callseq 0, 0
	.param .b64 param0;
	st.param.b64 	[param0], %rd4;
	.param .b64 param1;
	st.param.b64 	[param1], %rd1;
	.param .b32 retval0;
	call.uni (retval0), 
	vprintf, 
	(
	param0, 
	param1
	);
	ld.param.b32 	%r5, [retval0];
	} // callseq 0
	ret;

}


// ===== COMPILED SASS (sm_100) =====

	.target	sm_100

	.elftype	@"ET_EXEC"


//--------------------- .note.nv.tkinfo           --------------------------
	.section	.note.nv.tkinfo,"",@"SHT_NOTE"
	.sectionflags	@"SHF_NOTE_NV_TKINFO"
	.tkinfo
        /*0018*/ 	.word	0x00000002
        /*0030*/ 	.string	""
        /*0030*/ 	.string	"ptxas"
        /*0030*/ 	.string	"Cuda compilation tools, release 13.0, V13.0.88"
        /*0030*/ 	.string	"Build cuda_13.0.r13.0/compiler.36424714_0"
        /*0030*/ 	.string	"-arch sm_100 -m 64 "



//--------------------- .note.nv.cuinfo           --------------------------
	.section	.note.nv.cuinfo,"",@"SHT_NOTE"
	.sectionflags	@"SHF_NOTE_NV_CUINFO"
        /*0018*/ 	.short	0x0002
        /*001a*/ 	.short	0x0064
        /*001c*/ 	.short	0x0082
	.zero		2


//--------------------- .nv.info                  --------------------------
	.section	.nv.info,"",@"SHT_CUDA_INFO"
	.align	4


	//----- nvinfo : EIATTR_REGCOUNT
	.align		4
        /*0000*/ 	.byte	0x04, 0x2f
        /*0002*/ 	.short	(.L_2 - .L_1)
	.align		4
.L_1:
        /*0004*/ 	.word	index@(_Z4loopv)
        /*0008*/ 	.word	0x00000018


	//----- nvinfo : EIATTR_FRAME_SIZE
	.align		4
.L_2:
        /*000c*/ 	.byte	0x04, 0x11
        /*000e*/ 	.short	(.L_4 - .L_3)
	.align		4
.L_3:
        /*0010*/ 	.word	index@(_Z4loopv)
        /*0014*/ 	.word	0x00000008


	//----- nvinfo : EIATTR_MIN_STACK_SIZE
	.align		4
.L_4:
        /*0018*/ 	.byte	0x04, 0x12
        /*001a*/ 	.short	(.L_6 - .L_5)
	.align		4
.L_5:
        /*001c*/ 	.word	index@(_Z4loopv)
        /*0020*/ 	.word	0x00000008
.L_6:


//--------------------- .nv.compat                --------------------------
	.section	.nv.compat,"",@"SHT_CUDA_COMPAT_INFO"
	.align	4
        /*0000*/ 	.byte	0x02, 0x09, 0x00, 0x00, 0x02, 0x02, 0x01, 0x00, 0x02, 0x05, 0x05, 0x00, 0x03, 0x07, 0x01, 0x01
        /*0010*/ 	.byte	0x02, 0x03, 0x00, 0x00, 0x02, 0x06, 0x01, 0x00, 0x04, 0x0b, 0x08, 0x00, 0x09, 0x00, 0x00, 0x00
        /*0020*/ 	.byte	0x00, 0x00, 0x00, 0x00


//--------------------- .nv.info._Z4loopv         --------------------------
	.section	.nv.info._Z4loopv,"",@"SHT_CUDA_INFO"
	.sectionflags	@""
	.align	4


	//----- nvinfo : EIATTR_CUDA_API_VERSION
	.align		4
        /*0000*/ 	.byte	0x04, 0x37
        /*0002*/ 	.short	(.L_8 - .L_7)
.L_7:
        /*0004*/ 	.word	0x00000082


	//----- nvinfo : EIATTR_SPARSE_MMA_MASK
	.align		4
.L_8:
        /*0008*/ 	.byte	0x03, 0x50
        /*000a*/ 	.short	0x0000


	//----- nvinfo : EIATTR_MAXREG_COUNT
	.align		4
        /*000c*/ 	.byte	0x03, 0x1b
        /*000e*/ 	.short	0x00ff


	//----- nvinfo : EIATTR_EXTERNS
	.align		4
        /*0010*/ 	.byte	0x04, 0x0f
        /*0012*/ 	.short	(.L_10 - .L_9)


	//   ....[0]....
	.align		4
.L_9:
        /*0014*/ 	.word	index@(vprintf)


	//----- nvinfo : EIATTR_MERCURY_ISA_VERSION
	.align		4
.L_10:
        /*0018*/ 	.byte	0x03, 0x5f
        /*001a*/ 	.short	0x0101


	//----- nvinfo : EIATTR_VRC_CTA_INIT_COUNT
	.align		4
        /*001c*/ 	.byte	0x02, 0x4a
	.zero		1
	.zero		1


	//----- nvinfo : EIATTR_SYSCALL_OFFSETS
	.align		4
        /*0020*/ 	.byte	0x04, 0x46
        /*0022*/ 	.short	(.L_12 - .L_11)


	//   ....[0]....
.L_11:
        /*0024*/ 	.word	0x00000110


	//----- nvinfo : EIATTR_EXIT_INSTR_OFFSETS
	.align		4
.L_12:
        /*0028*/ 	.byte	0x04, 0x1c
        /*002a*/ 	.short	(.L_14 - .L_13)


	//   ....[0]....
.L_13:
        /*002c*/ 	.word	0x00000120


	//----- nvinfo : EIATTR_SW_WAR
	.align		4
.L_14:
        /*0030*/ 	.byte	0x04, 0x36
        /*0032*/ 	.short	(.L_16 - .L_15)
.L_15:
        /*0034*/ 	.word	0x00000008
.L_16:


//--------------------- .nv.callgraph             --------------------------
	.section	.nv.callgraph,"",@"SHT_CUDA_CALLGRAPH"
	.align	4
	.sectionentsize	8
	.align		4
        /*0000*/ 	.word	0x00000000
	.align		4
        /*0004*/ 	.word	0xffffffff
	.align		4
        /*0008*/ 	.word	index@(_Z4loopv)
	.align		4
        /*000c*/ 	.word	index@(vprintf)
	.align		4
        /*0010*/ 	.word	0x00000000
	.align		4
        /*0014*/ 	.word	0xfffffffe
	.align		4
        /*0018*/ 	.word	0x00000000
	.align		4
        /*001c*/ 	.word	0xfffffffd
	.align		4
        /*0020*/ 	.word	0x00000000
	.align		4
        /*0024*/ 	.word	0xfffffffc


//--------------------- .nv.constant4             --------------------------
	.section	.nv.constant4,"a",@progbits
	.align	8
	.align		8
.nv.constant4:
        /*0000*/ 	.dword	vprintf
	.align		8
        /*0008*/ 	.dword	$str


//--------------------- .text._Z4loopv            --------------------------
	.section	.text._Z4loopv,"ax",@progbits
	.align	128
        .global         _Z4loopv
        .type           _Z4loopv,@function
        .size           _Z4loopv,(.L_x_2 - _Z4loopv)
        .other          _Z4loopv,@"STO_CUDA_ENTRY STV_DEFAULT"
_Z4loopv:
.text._Z4loopv:
[----:B------:R-:W0:Y:S01]  /*0000*/  LDC R1, c[0x0][0x37c] ;  /* 0x0000df00ff017b82 */ /* 0x000e220000000800 */
[----:B------:R-:W1:Y:S01]  /*0010*/  S2R R3, SR_TID.X ;  /* 0x0000000000037919 */ /* 0x000e620000002100 */
[----:B------:R-:W2:Y:S06]  /*0020*/  LDCU UR5, c[0x0][0x2fc] ;  /* 0x00005f80ff0577ac */ /* 0x000eac0008000800 */
[----:B------:R-:W1:Y:S01]  /*0030*/  S2UR UR6, SR_CTAID.X ;  /* 0x00000000000679c3 */ /* 0x000e620000002500 */
[----:B------:R-:W-:Y:S01]  /*0040*/  MOV R2, 0x0 ;  /* 0x0000000000027802 */ /* 0x000fe20000000f00 */
[----:B0-----:R-:W-:Y:S01]  /*0050*/  VIADD R1, R1, 0xfffffff8 ;  /* 0xfffffff801017836 */ /* 0x001fe20000000000 */
[----:B------:R-:W0:Y:S05]  /*0060*/  LDCU UR4, c[0x0][0x2f8] ;  /* 0x00005f00ff0477ac */ /* 0x000e2a0008000800 */
[----:B------:R-:W1:Y:S01]  /*0070*/  LDC R0, c[0x0][0x360] ;  /* 0x0000d800ff007b82 */ /* 0x000e620000000800 */
[----:B0-----:R-:W-:-:S05]  /*0080*/  IADD3 R6, P0, PT, R1, UR4, RZ ;  /* 0x0000000401067c10 */ /* 0x001fca000ff1e0ff */
[----:B--2---:R-:W-:Y:S02]  /*0090*/  IMAD.X R7, RZ, RZ, UR5, P0 ;  /* 0x00000005ff077e24 */ /* 0x004fe400080e06ff */
[----:B-1----:R-:W-:Y:S01]  /*00a0*/  IMAD R0, R0, UR6, R3 ;  /* 0x0000000600007c24 */ /* 0x002fe2000f8e0203 */
[----:B------:R-:W0:Y:S01]  /*00b0*/  LDCU.64 UR6, c[0x4][0x8] ;  /* 0x01000100ff0677ac */ /* 0x000e220008000a00 */
[----:B------:R-:W1:Y:S03]  /*00c0*/  LDC.64 R2, c[0x4][R2] ;  /* 0x0100000002027b82 */ /* 0x000e660000000a00 */
[----:B------:R2:W-:Y:S01]  /*00d0*/  STL [R1], R0 ;  /* 0x0000000001007387 */ /* 0x0005e20000100800 */
[----:B0-----:R-:W-:Y:S01]  /*00e0*/  IMAD.U32 R4, RZ, RZ, UR6 ;  /* 0x00000006ff047e24 */ /* 0x001fe2000f8e00ff */
[----:B--2---:R-:W-:-:S07]  /*00f0*/  MOV R5, UR7 ;  /* 0x0000000700057c02 */ /* 0x004fce0008000f00 */
[----:B------:R-:W-:-:S07]  /*0100*/  LEPC R20, `(.L_x_0) ;  /* 0x000000001014794e */ /* 0x000fce0000000000 */
[----:B-1----:R-:W-:Y:S05]  /*0110*/  CALL.ABS.NOINC R2 ;  /* 0x0000000002007343 */ /* 0x002fea0003c00000 */
.L_x_0:
[----:B------:R-:W-:Y:S05]  /*0120*/  EXIT ;  /* 0x000000000000794d */ /* 0x000fea0003800000 */
.L_x_1:
[----:B------:R-:W-:-:S00]  /*0130*/  BRA `(.L_x_1) ;  /* 0xfffffffc00fc7947 */ /* 0x000fc0000383ffff */
[----:B------:R-:W-:-:S00]  /*0140*/  NOP ;  /* 0x0000000000007918 */ /* 0x000fc00000000000 */
        /* <DEDUP_REMOVED lines=11> */
.L_x_2:


//--------------------- .nv.global.init           --------------------------
	.section	.nv.global.init,"aw",@progbits
.nv.global.init:
	.type		$str,@object
	.size		$str,(.L_0 - $str)
$str:
        /*0000*/ 	.byte	0x54, 0x68, 0x69, 0x73, 0x20, 0x69, 0x73, 0x20, 0x69, 0x74, 0x65, 0x72, 0x61, 0x74, 0x69, 0x6f
        /*0010*/ 	.byte	0x6e, 0x20, 0x6e, 0x75, 0x6d, 0x62, 0x65, 0x72, 0x20, 0x25, 0x64, 0x0a, 0x00
.L_0:


//--------------------- .nv.shared.reserved.0     --------------------------
	.section	.nv.shared.reserved.0,"aw",@nobits
	.weak		__nv_reservedSMEM_offset_0_alias
	.size		__nv_reservedSMEM_offset_0_alias, 0, 64
	.other		__nv_reservedSMEM_offset_0_alias,@"STO_CUDA_RESERVED_SHARED STV_DEFAULT"
__nv_reservedSMEM_offset_0_alias:
	.zero		0
	.zero		64


//--------------------- .nv.constant0._Z4loopv    --------------------------
	.section	.nv.constant0._Z4loopv,"a",@progbits
	.sectionflags	@""
	.align	4
.nv.constant0._Z4loopv:
	.zero		896


//--------------------- SYMBOLS --------------------------

	.type		.nv.reservedSmem.offset0,@object
	.size		.nv.reservedSmem.offset0,0x4
	.type		vprintf,@function
